//
// Generated by NVIDIA NVVM Compiler
//
// Compiler Build ID: CL-36424714
// Cuda compilation tools, release 13.0, V13.0.88
// Based on NVVM 20.0.0
//

.version 9.0
.target sm_100
.address_size 64

	// .globl	_Z22addToEachValueInMatrixPiiim
.extern .func  (.param .b32 func_retval0) vprintf
(
	.param .b64 vprintf_param_0,
	.param .b64 vprintf_param_1
)
;
.global .align 1 .b8 $str[21] = {88, 58, 32, 37, 100, 32, 89, 58, 32, 37, 100, 32, 86, 97, 108, 58, 32, 37, 100, 10};

.visible .entry _Z22addToEachValueInMatrixPiiim(
	.param .u64 .ptr .align 1 _Z22addToEachValueInMatrixPiiim_param_0,
	.param .u32 _Z22addToEachValueInMatrixPiiim_param_1,
	.param .u32 _Z22addToEachValueInMatrixPiiim_param_2,
	.param .u64 _Z22addToEachValueInMatrixPiiim_param_3
)
{
	.local .align 8 .b8 	__local_depot0[16];
	.reg .b64 	%SP;
	.reg .b64 	%SPL;
	.reg .pred 	%p<4>;
	.reg .b32 	%r<18>;
	.reg .b64 	%rd<13>;

	mov.u64 	%SPL, __local_depot0;
	cvta.local.u64 	%SP, %SPL;
	ld.param.u64 	%rd1, [_Z22addToEachValueInMatrixPiiim_param_0];
	ld.param.u32 	%r3, [_Z22addToEachValueInMatrixPiiim_param_1];
	ld.param.u32 	%r4, [_Z22addToEachValueInMatrixPiiim_param_2];
	ld.param.u64 	%rd2, [_Z22addToEachValueInMatrixPiiim_param_3];
	mov.u32 	%r6, %ctaid.x;
	mov.u32 	%r7, %ntid.x;
	mov.u32 	%r8, %tid.x;
	mad.lo.s32 	%r1, %r6, %r7, %r8;
	mov.u32 	%r9, %ctaid.y;
	mov.u32 	%r10, %ntid.y;
	mov.u32 	%r11, %tid.y;
	mad.lo.s32 	%r12, %r9, %r10, %r11;
	setp.ge.s32 	%p1, %r1, %r3;
	setp.ge.s32 	%p2, %r12, %r4;
	or.pred  	%p3, %p1, %p2;
	@%p3 bra 	$L__BB0_2;
	add.u64 	%rd3, %SP, 0;
	add.u64 	%rd4, %SPL, 0;
	cvta.to.global.u64 	%rd5, %rd1;
	cvt.u64.u32 	%rd6, %r12;
	cvt.s64.s32 	%rd7, %r1;
	mad.lo.s64 	%rd8, %rd2, %rd6, %rd7;
	shl.b64 	%rd9, %rd8, 2;
	add.s64 	%rd10, %rd5, %rd9;
	ld.global.u32 	%r13, [%rd10];
	st.local.v2.u32 	[%rd4], {%r1, %r12};
	st.local.u32 	[%rd4+8], %r13;
	mov.u64 	%rd11, $str;
	cvta.global.u64 	%rd12, %rd11;
	{ // callseq 0, 0
	.param .b64 param0;
	st.param.b64 	[param0], %rd12;
	.param .b64 param1;
	st.param.b64 	[param1], %rd3;
	.param .b32 retval0;
	call.uni (retval0), 
	vprintf, 
	(
	param0, 
	param1
	);
	ld.param.b32 	%r14, [retval0];
	} // callseq 0
	ld.global.u32 	%r16, [%rd10];
	add.s32 	%r17, %r16, 1;
	st.global.u32 	[%rd10], %r17;
$L__BB0_2:
	ret;

}


// ===== COMPILED SASS (sm_100) =====

	.target	sm_100

	.elftype	@"ET_EXEC"


//--------------------- .note.nv.tkinfo           --------------------------
	.section	.note.nv.tkinfo,"",@"SHT_NOTE"
	.sectionflags	@"SHF_NOTE_NV_TKINFO"
	.tkinfo
        /*0018*/ 	.word	0x00000002
        /*0030*/ 	.string	""
        /*0030*/ 	.string	"ptxas"
        /*0030*/ 	.string	"Cuda compilation tools, release 13.0, V13.0.88"
        /*0030*/ 	.string	"Build cuda_13.0.r13.0/compiler.36424714_0"
        /*0030*/ 	.string	"-arch sm_100 -m 64 "



//--------------------- .note.nv.cuinfo           --------------------------
	.section	.note.nv.cuinfo,"",@"SHT_NOTE"
	.sectionflags	@"SHF_NOTE_NV_CUINFO"
        /*0018*/ 	.short	0x0002
        /*001a*/ 	.short	0x0064
        /*001c*/ 	.short	0x0082
	.zero		2


//--------------------- .nv.info                  --------------------------
	.section	.nv.info,"",@"SHT_CUDA_INFO"
	.align	4


	//----- nvinfo : EIATTR_REGCOUNT
	.align		4
        /*0000*/ 	.byte	0x04, 0x2f
        /*0002*/ 	.short	(.L_2 - .L_1)
	.align		4
.L_1:
        /*0004*/ 	.word	index@(_Z22addToEachValueInMatrixPiiim)
        /*0008*/ 	.word	0x00000018


	//----- nvinfo : EIATTR_FRAME_SIZE
	.align		4
.L_2:
        /*000c*/ 	.byte	0x04, 0x11
        /*000e*/ 	.short	(.L_4 - .L_3)
	.align		4
.L_3:
        /*0010*/ 	.word	index@(_Z22addToEachValueInMatrixPiiim)
        /*0014*/ 	.word	0x00000010


	//----- nvinfo : EIATTR_MIN_STACK_SIZE
	.align		4
.L_4:
        /*0018*/ 	.byte	0x04, 0x12
        /*001a*/ 	.short	(.L_6 - .L_5)
	.align		4
.L_5:
        /*001c*/ 	.word	index@(_Z22addToEachValueInMatrixPiiim)
        /*0020*/ 	.word	0x00000010
.L_6:


//--------------------- .nv.compat                --------------------------
	.section	.nv.compat,"",@"SHT_CUDA_COMPAT_INFO"
	.align	4
        /*0000*/ 	.byte	0x02, 0x09, 0x00, 0x00, 0x02, 0x02, 0x01, 0x00, 0x02, 0x05, 0x05, 0x00, 0x03, 0x07, 0x01, 0x01
        /*0010*/ 	.byte	0x02, 0x03, 0x00, 0x00, 0x02, 0x06, 0x01, 0x00, 0x04, 0x0b, 0x08, 0x00, 0x09, 0x00, 0x00, 0x00
        /*0020*/ 	.byte	0x00, 0x00, 0x00, 0x00


//--------------------- .nv.info._Z22addToEachValueInMatrixPiiim --------------------------
	.section	.nv.info._Z22addToEachValueInMatrixPiiim,"",@"SHT_CUDA_INFO"
	.sectionflags	@""
	.align	4


	//----- nvinfo : EIATTR_CUDA_API_VERSION
	.align		4
        /*0000*/ 	.byte	0x04, 0x37
        /*0002*/ 	.short	(.L_8 - .L_7)
.L_7:
        /*0004*/ 	.word	0x00000082


	//----- nvinfo : EIATTR_KPARAM_INFO
	.align		4
.L_8:
        /*0008*/ 	.byte	0x04, 0x17
        /*000a*/ 	.short	(.L_10 - .L_9)
.L_9:
        /*000c*/ 	.word	0x00000000
        /*0010*/ 	.short	0x0003
        /*0012*/ 	.short	0x0010
        /*0014*/ 	.byte	0x00, 0xf0, 0x21, 0x00


	//----- nvinfo : EIATTR_KPARAM_INFO
	.align		4
.L_10:
        /*0018*/ 	.byte	0x04, 0x17
        /*001a*/ 	.short	(.L_12 - .L_11)
.L_11:
        /*001c*/ 	.word	0x00000000
        /*0020*/ 	.short	0x0002
        /*0022*/ 	.short	0x000c
        /*0024*/ 	.byte	0x00, 0xf0, 0x11, 0x00


	//----- nvinfo : EIATTR_KPARAM_INFO
	.align		4
.L_12:
        /*0028*/ 	.byte	0x04, 0x17
        /*002a*/ 	.short	(.L_14 - .L_13)
.L_13:
        /*002c*/ 	.word	0x00000000
        /*0030*/ 	.short	0x0001
        /*0032*/ 	.short	0x0008
        /*0034*/ 	.byte	0x00, 0xf0, 0x11, 0x00


	//----- nvinfo : EIATTR_KPARAM_INFO
	.align		4
.L_14:
        /*0038*/ 	.byte	0x04, 0x17
        /*003a*/ 	.short	(.L_16 - .L_15)
.L_15:
        /*003c*/ 	.word	0x00000000
        /*0040*/ 	.short	0x0000
        /*0042*/ 	.short	0x0000
        /*0044*/ 	.byte	0x00, 0xf5, 0x21, 0x00


	//----- nvinfo : EIATTR_SPARSE_MMA_MASK
	.align		4
.L_16:
        /*0048*/ 	.byte	0x03, 0x50
        /*004a*/ 	.short	0x0000


	//----- nvinfo : EIATTR_MAXREG_COUNT
	.align		4
        /*004c*/ 	.byte	0x03, 0x1b
        /*004e*/ 	.short	0x00ff


	//----- nvinfo : EIATTR_EXTERNS
	.align		4
        /*0050*/ 	.byte	0x04, 0x0f
        /*0052*/ 	.short	(.L_18 - .L_17)


	//   ....[0]....
	.align		4
.L_17:
        /*0054*/ 	.word	index@(vprintf)


	//----- nvinfo : EIATTR_MERCURY_ISA_VERSION
	.align		4
.L_18:
        /*0058*/ 	.byte	0x03, 0x5f
        /*005a*/ 	.short	0x0101


	//----- nvinfo : EIATTR_VRC_CTA_INIT_COUNT
	.align		4
        /*005c*/ 	.byte	0x02, 0x4a
	.zero		1
	.zero		1


	//----- nvinfo : EIATTR_SYSCALL_OFFSETS
	.align		4
        /*0060*/ 	.byte	0x04, 0x46
        /*0062*/ 	.short	(.L_20 - .L_19)


	//   ....[0]....
.L_19:
        /*0064*/ 	.word	0x00000240


	//----- nvinfo : EIATTR_EXIT_INSTR_OFFSETS
	.align		4
.L_20:
        /*0068*/ 	.byte	0x04, 0x1c
        /*006a*/ 	.short	(.L_22 - .L_21)


	//   ....[0]....
.L_21:
        /*006c*/ 	.word	0x00000110


	//   ....[1]....
        /*0070*/ 	.word	0x00000280


	//----- nvinfo : EIATTR_CRS_STACK_SIZE
	.align		4
.L_22:
        /*0074*/ 	.byte	0x04, 0x1e
        /*0076*/ 	.short	(.L_24 - .L_23)
.L_23:
        /*0078*/ 	.word	0x00000000


	//----- nvinfo : EIATTR_CBANK_PARAM_SIZE
	.align		4
.L_24:
        /*007c*/ 	.byte	0x03, 0x19
        /*007e*/ 	.short	0x0018


	//----- nvinfo : EIATTR_PARAM_CBANK
	.align		4
        /*0080*/ 	.byte	0x04, 0x0a
        /*0082*/ 	.short	(.L_26 - .L_25)
	.align		4
.L_25:
        /*0084*/ 	.word	index@(.nv.constant0._Z22addToEachValueInMatrixPiiim)
        /*0088*/ 	.short	0x0380
        /*008a*/ 	.short	0x0018


	//----- nvinfo : EIATTR_SW_WAR
	.align		4
.L_26:
        /*008c*/ 	.byte	0x04, 0x36
        /*008e*/ 	.short	(.L_28 - .L_27)
.L_27:
        /*0090*/ 	.word	0x00000008
.L_28:


//--------------------- .nv.callgraph             --------------------------
	.section	.nv.callgraph,"",@"SHT_CUDA_CALLGRAPH"
	.align	4
	.sectionentsize	8
	.align		4
        /*0000*/ 	.word	0x00000000
	.align		4
        /*0004*/ 	.word	0xffffffff
	.align		4
        /*0008*/ 	.word	index@(_Z22addToEachValueInMatrixPiiim)
	.align		4
        /*000c*/ 	.word	index@(vprintf)
	.align		4
        /*0010*/ 	.word	0x00000000
	.align		4
        /*0014*/ 	.word	0xfffffffe
	.align		4
        /*0018*/ 	.word	0x00000000
	.align		4
        /*001c*/ 	.word	0xfffffffd
	.align		4
        /*0020*/ 	.word	0x00000000
	.align		4
        /*0024*/ 	.word	0xfffffffc


//--------------------- .nv.constant4             --------------------------
	.section	.nv.constant4,"a",@progbits
	.align	8
	.align		8
.nv.constant4:
        /*0000*/ 	.dword	vprintf
	.align		8
        /*0008*/ 	.dword	$str


//--------------------- .text._Z22addToEachValueInMatrixPiiim --------------------------
	.section	.text._Z22addToEachValueInMatrixPiiim,"ax",@progbits
	.align	128
        .global         _Z22addToEachValueInMatrixPiiim
        .type           _Z22addToEachValueInMatrixPiiim,@function
        .size           _Z22addToEachValueInMatrixPiiim,(.L_x_2 - _Z22addToEachValueInMatrixPiiim)
        .other          _Z22addToEachValueInMatrixPiiim,@"STO_CUDA_ENTRY STV_DEFAULT"
_Z22addToEachValueInMatrixPiiim:
.text._Z22addToEachValueInMatrixPiiim:
[----:B------:R-:W0:Y:S01]  /*0000*/  LDC R1, c[0x0][0x37c] ;  /* 0x0000df00ff017b82 */ /* 0x000e220000000800 */
[----:B------:R-:W1:Y:S01]  /*0010*/  S2R R0, SR_TID.Y ;  /* 0x0000000000007919 */ /* 0x000e620000002200 */
[----:B------:R-:W2:Y:S06]  /*0020*/  LDCU UR5, c[0x0][0x2fc] ;  /* 0x00005f80ff0577ac */ /* 0x000eac0008000800 */
[----:B------:R-:W3:Y:S01]  /*0030*/  LDC R2, c[0x0][0x360] ;  /* 0x0000d800ff027b82 */ /* 0x000ee20000000800 */
[----:B0-----:R-:W-:Y:S01]  /*0040*/  VIADD R1, R1, 0xfffffff0 ;  /* 0xfffffff001017836 */ /* 0x001fe20000000000 */
[----:B------:R-:W3:Y:S01]  /*0050*/  S2R R5, SR_TID.X ;  /* 0x0000000000057919 */ /* 0x000ee20000002100 */
[----:B------:R-:W0:Y:S01]  /*0060*/  LDCU.64 UR8, c[0x0][0x388] ;  /* 0x00007100ff0877ac */ /* 0x000e220008000a00 */
[----:B------:R-:W4:Y:S04]  /*0070*/  LDCU UR4, c[0x0][0x2f8] ;  /* 0x00005f00ff0477ac */ /* 0x000f280008000800 */
[----:B------:R-:W1:Y:S08]  /*0080*/  S2UR UR7, SR_CTAID.Y ;  /* 0x00000000000779c3 */ /* 0x000e700000002600 */
[----:B------:R-:W1:Y:S08]  /*0090*/  LDC R3, c[0x0][0x364] ;  /* 0x0000d900ff037b82 */ /* 0x000e700000000800 */
[----:B------:R-:W3:Y:S01]  /*00a0*/  S2UR UR6, SR_CTAID.X ;  /* 0x00000000000679c3 */ /* 0x000ee20000002500 */
[----:B----4-:R-:W-:-:S05]  /*00b0*/  IADD3 R6, P1, PT, R1, UR4, RZ ;  /* 0x0000000401067c10 */ /* 0x010fca000ff3e0ff */
[----:B--2---:R-:W-:Y:S02]  /*00c0*/  IMAD.X R7, RZ, RZ, UR5, P1 ;  /* 0x00000005ff077e24 */ /* 0x004fe400088e06ff */
[----:B-1----:R-:W-:-:S05]  /*00d0*/  IMAD R3, R3, UR7, R0 ;  /* 0x0000000703037c24 */ /* 0x002fca000f8e0200 */
[----:B0-----:R-:W-:Y:S01]  /*00e0*/  ISETP.GE.AND P0, PT, R3, UR9, PT ;  /* 0x0000000903007c0c */ /* 0x001fe2000bf06270 */
[----:B---3--:R-:W-:-:S05]  /*00f0*/  IMAD R2, R2, UR6, R5 ;  /* 0x0000000602027c24 */ /* 0x008fca000f8e0205 */
[----:B------:R-:W-:-:S13]  /*0100*/  ISETP.GE.OR P0, PT, R2, UR8, P0 ;  /* 0x0000000802007c0c */ /* 0x000fda0008706670 */
[----:B------:R-:W-:Y:S05]  /*0110*/  @P0 EXIT ;  /* 0x000000000000094d */ /* 0x000fea0003800000 */
[----:B------:R-:W0:Y:S01]  /*0120*/  LDCU.64 UR4, c[0x0][0x390] ;  /* 0x00007200ff0477ac */ /* 0x000e220008000a00 */
[--C-:B------:R-:W-:Y:S01]  /*0130*/  SHF.R.S32.HI R5, RZ, 0x1f, R2.reuse ;  /* 0x0000001fff057819 */ /* 0x100fe20000011402 */
[----:B------:R-:W-:Y:S01]  /*0140*/  IMAD.MOV.U32 R4, RZ, RZ, R2 ;  /* 0x000000ffff047224 */ /* 0x000fe200078e0002 */
[----:B------:R-:W1:Y:S01]  /*0150*/  LDCU.64 UR6, c[0x0][0x380] ;  /* 0x00007000ff0677ac */ /* 0x000e620008000a00 */
[----:B------:R-:W2:Y:S02]  /*0160*/  LDCU.64 UR36, c[0x0][0x358] ;  /* 0x00006b00ff2477ac */ /* 0x000ea40008000a00 */
[----:B0-----:R-:W-:-:S04]  /*0170*/  IMAD.WIDE.U32 R4, R3, UR4, R4 ;  /* 0x0000000403047c25 */ /* 0x001fc8000f8e0004 */
[----:B------:R-:W-:Y:S01]  /*0180*/  IMAD R5, R3, UR5, R5 ;  /* 0x0000000503057c24 */ /* 0x000fe2000f8e0205 */
[C---:B-1----:R-:W-:Y:S02]  /*0190*/  LEA R16, P0, R4.reuse, UR6, 0x2 ;  /* 0x0000000604107c11 */ /* 0x042fe4000f8010ff */
[----:B------:R-:W-:Y:S01]  /*01a0*/  MOV R8, 0x0 ;  /* 0x0000000000087802 */ /* 0x000fe20000000f00 */
[----:B------:R0:W-:Y:S01]  /*01b0*/  STL.64 [R1], R2 ;  /* 0x0000000201007387 */ /* 0x0001e20000100a00 */
[----:B------:R-:W-:Y:S01]  /*01c0*/  LEA.HI.X R17, R4, UR7, R5, 0x2, P0 ;  /* 0x0000000704117c11 */ /* 0x000fe200080f1405 */
[----:B------:R-:W1:Y:S04]  /*01d0*/  LDCU.64 UR4, c[0x4][0x8] ;  /* 0x01000100ff0477ac */ /* 0x000e680008000a00 */
[----:B--2---:R-:W2:Y:S01]  /*01e0*/  LDG.E R0, desc[UR36][R16.64] ;  /* 0x0000002410007981 */ /* 0x004ea2000c1e1900 */
[----:B------:R-:W3:Y:S01]  /*01f0*/  LDC.64 R8, c[0x4][R8] ;  /* 0x0100000008087b82 */ /* 0x000ee20000000a00 */
[----:B-1----:R-:W-:Y:S01]  /*0200*/  MOV R4, UR4 ;  /* 0x0000000400047c02 */ /* 0x002fe20008000f00 */
[----:B------:R-:W-:Y:S01]  /*0210*/  IMAD.U32 R5, RZ, RZ, UR5 ;  /* 0x00000005ff057e24 */ /* 0x000fe2000f8e00ff */
[----:B--23--:R0:W-:Y:S06]  /*0220*/  STL [R1+0x8], R0 ;  /* 0x0000080001007387 */ /* 0x00c1ec0000100800 */
[----:B------:R-:W-:-:S07]  /*0230*/  LEPC R20, `(.L_x_0) ;  /* 0x000000001014794e */ /* 0x000fce0000000000 */
[----:B0-----:R-:W-:Y:S05]  /*0240*/  CALL.ABS.NOINC R8 ;  /* 0x0000000008007343 */ /* 0x001fea0003c00000 */
.L_x_0:
[----:B------:R-:W2:Y:S02]  /*0250*/  LDG.E R0, desc[UR36][R16.64] ;  /* 0x0000002410007981 */ /* 0x000ea4000c1e1900 */
[----:B--2---:R-:W-:-:S05]  /*0260*/  IADD3 R3, PT, PT, R0, 0x1, RZ ;  /* 0x0000000100037810 */ /* 0x004fca0007ffe0ff */
[----:B------:R-:W-:Y:S01]  /*0270*/  STG.E desc[UR36][R16.64], R3 ;  /* 0x0000000310007986 */ /* 0x000fe2000c101924 */
[----:B------:R-:W-:Y:S05]  /*0280*/  EXIT ;  /* 0x000000000000794d */ /* 0x000fea0003800000 */
.L_x_1:
[----:B------:R-:W-:-:S00]  /*0290*/  BRA `(.L_x_1) ;  /* 0xfffffffc00fc7947 */ /* 0x000fc0000383ffff */
[----:B------:R-:W-:-:S00]  /*02a0*/  NOP ;  /* 0x0000000000007918 */ /* 0x000fc00000000000 */
        /* <DEDUP_REMOVED lines=13> */
.L_x_2:


//--------------------- .nv.global.init           --------------------------
	.section	.nv.global.init,"aw",@progbits
.nv.global.init:
	.type		$str,@object
	.size		$str,(.L_0 - $str)
$str:
        /*0000*/ 	.byte	0x58, 0x3a, 0x20, 0x25, 0x64, 0x20, 0x59, 0x3a, 0x20, 0x25, 0x64, 0x20, 0x56, 0x61, 0x6c, 0x3a
        /*0010*/ 	.byte	0x20, 0x25, 0x64, 0x0a, 0x00
.L_0:


//--------------------- .nv.shared.reserved.0     --------------------------
	.section	.nv.shared.reserved.0,"aw",@nobits
	.weak		__nv_reservedSMEM_offset_0_alias
	.size		__nv_reservedSMEM_offset_0_alias, 0, 64
	.other		__nv_reservedSMEM_offset_0_alias,@"STO_CUDA_RESERVED_SHARED STV_DEFAULT"
__nv_reservedSMEM_offset_0_alias:
	.zero		0
	.zero		64


//--------------------- .nv.constant0._Z22addToEachValueInMatrixPiiim --------------------------
	.section	.nv.constant0._Z22addToEachValueInMatrixPiiim,"a",@progbits
	.sectionflags	@""
	.align	4
.nv.constant0._Z22addToEachValueInMatrixPiiim:
	.zero		920


//--------------------- SYMBOLS --------------------------

	.type		.nv.reservedSmem.offset0,@object
	.size		.nv.reservedSmem.offset0,0x4
	.type		vprintf,@function
